//
// Generated by NVIDIA NVVM Compiler
//
// Compiler Build ID: CL-36424714
// Cuda compilation tools, release 13.0, V13.0.88
// Based on NVVM 20.0.0
//

.version 9.0
.target sm_100
.address_size 64

	// .globl	memMapIpc_kernel

.visible .entry memMapIpc_kernel(
	.param .u64 .ptr .align 1 memMapIpc_kernel_param_0,
	.param .u32 memMapIpc_kernel_param_1,
	.param .u8 memMapIpc_kernel_param_2
)
{
	.reg .pred 	%p<3>;
	.reg .b16 	%rs<2>;
	.reg .b32 	%r<11>;
	.reg .b64 	%rd<5>;

	ld.param.u64 	%rd2, [memMapIpc_kernel_param_0];
	ld.param.u32 	%r6, [memMapIpc_kernel_param_1];
	ld.param.s8 	%rs1, [memMapIpc_kernel_param_2];
	mov.u32 	%r7, %ctaid.x;
	mov.u32 	%r1, %ntid.x;
	mov.u32 	%r8, %tid.x;
	mad.lo.s32 	%r10, %r7, %r1, %r8;
	setp.ge.s32 	%p1, %r10, %r6;
	@%p1 bra 	$L__BB0_3;
	mov.u32 	%r9, %nctaid.x;
	mul.lo.s32 	%r3, %r9, %r1;
	cvta.to.global.u64 	%rd1, %rd2;
$L__BB0_2:
	cvt.s64.s32 	%rd3, %r10;
	add.s64 	%rd4, %rd1, %rd3;
	st.global.u8 	[%rd4], %rs1;
	add.s32 	%r10, %r10, %r3;
	setp.lt.s32 	%p2, %r10, %r6;
	@%p2 bra 	$L__BB0_2;
$L__BB0_3:
	ret;

}


// ===== COMPILED SASS (sm_100) =====

	.target	sm_100

	.elftype	@"ET_EXEC"


//--------------------- .note.nv.tkinfo           --------------------------
	.section	.note.nv.tkinfo,"",@"SHT_NOTE"
	.sectionflags	@"SHF_NOTE_NV_TKINFO"
	.tkinfo
        /*0018*/ 	.word	0x00000002
        /*0030*/ 	.string	""
        /*0030*/ 	.string	"ptxas"
        /*0030*/ 	.string	"Cuda compilation tools, release 13.0, V13.0.88"
        /*0030*/ 	.string	"Build cuda_13.0.r13.0/compiler.36424714_0"
        /*0030*/ 	.string	"-arch sm_100 -m 64 "



//--------------------- .note.nv.cuinfo           --------------------------
	.section	.note.nv.cuinfo,"",@"SHT_NOTE"
	.sectionflags	@"SHF_NOTE_NV_CUINFO"
        /*0018*/ 	.short	0x0002
        /*001a*/ 	.short	0x0064
        /*001c*/ 	.short	0x0082
	.zero		2


//--------------------- .nv.info                  --------------------------
	.section	.nv.info,"",@"SHT_CUDA_INFO"
	.align	4


	//----- nvinfo : EIATTR_REGCOUNT
	.align		4
        /*0000*/ 	.byte	0x04, 0x2f
        /*0002*/ 	.short	(.L_1 - .L_0)
	.align		4
.L_0:
        /*0004*/ 	.word	index@(memMapIpc_kernel)
        /*0008*/ 	.word	0x0000000a


	//----- nvinfo : EIATTR_FRAME_SIZE
	.align		4
.L_1:
        /*000c*/ 	.byte	0x04, 0x11
        /*000e*/ 	.short	(.L_3 - .L_2)
	.align		4
.L_2:
        /*0010*/ 	.word	index@(memMapIpc_kernel)
        /*0014*/ 	.word	0x00000000


	//----- nvinfo : EIATTR_MIN_STACK_SIZE
	.align		4
.L_3:
        /*0018*/ 	.byte	0x04, 0x12
        /*001a*/ 	.short	(.L_5 - .L_4)
	.align		4
.L_4:
        /*001c*/ 	.word	index@(memMapIpc_kernel)
        /*0020*/ 	.word	0x00000000
.L_5:


//--------------------- .nv.compat                --------------------------
	.section	.nv.compat,"",@"SHT_CUDA_COMPAT_INFO"
	.align	4
        /*0000*/ 	.byte	0x02, 0x09, 0x00, 0x00, 0x02, 0x02, 0x01, 0x00, 0x02, 0x05, 0x05, 0x00, 0x03, 0x07, 0x01, 0x01
        /*0010*/ 	.byte	0x02, 0x03, 0x00, 0x00, 0x02, 0x06, 0x01, 0x00, 0x04, 0x0b, 0x08, 0x00, 0x09, 0x00, 0x00, 0x00
        /*0020*/ 	.byte	0x00, 0x00, 0x00, 0x00


//--------------------- .nv.info.memMapIpc_kernel --------------------------
	.section	.nv.info.memMapIpc_kernel,"",@"SHT_CUDA_INFO"
	.sectionflags	@""
	.align	4


	//----- nvinfo : EIATTR_CUDA_API_VERSION
	.align		4
        /*0000*/ 	.byte	0x04, 0x37
        /*0002*/ 	.short	(.L_7 - .L_6)
.L_6:
        /*0004*/ 	.word	0x00000082


	//----- nvinfo : EIATTR_KPARAM_INFO
	.align		4
.L_7:
        /*0008*/ 	.byte	0x04, 0x17
        /*000a*/ 	.short	(.L_9 - .L_8)
.L_8:
        /*000c*/ 	.word	0x00000000
        /*0010*/ 	.short	0x0002
        /*0012*/ 	.short	0x000c
        /*0014*/ 	.byte	0x00, 0xf0, 0x05, 0x00


	//----- nvinfo : EIATTR_KPARAM_INFO
	.align		4
.L_9:
        /*0018*/ 	.byte	0x04, 0x17
        /*001a*/ 	.short	(.L_11 - .L_10)
.L_10:
        /*001c*/ 	.word	0x00000000
        /*0020*/ 	.short	0x0001
        /*0022*/ 	.short	0x0008
        /*0024*/ 	.byte	0x00, 0xf0, 0x11, 0x00


	//----- nvinfo : EIATTR_KPARAM_INFO
	.align		4
.L_11:
        /*0028*/ 	.byte	0x04, 0x17
        /*002a*/ 	.short	(.L_13 - .L_12)
.L_12:
        /*002c*/ 	.word	0x00000000
        /*0030*/ 	.short	0x0000
        /*0032*/ 	.short	0x0000
        /*0034*/ 	.byte	0x00, 0xf5, 0x21, 0x00


	//----- nvinfo : EIATTR_SPARSE_MMA_MASK
	.align		4
.L_13:
        /*0038*/ 	.byte	0x03, 0x50
        /*003a*/ 	.short	0x0000


	//----- nvinfo : EIATTR_MAXREG_COUNT
	.align		4
        /*003c*/ 	.byte	0x03, 0x1b
        /*003e*/ 	.short	0x00ff


	//----- nvinfo : EIATTR_MERCURY_ISA_VERSION
	.align		4
        /*0040*/ 	.byte	0x03, 0x5f
        /*0042*/ 	.short	0x0101


	//----- nvinfo : EIATTR_VRC_CTA_INIT_COUNT
	.align		4
        /*0044*/ 	.byte	0x02, 0x4a
	.zero		1
	.zero		1


	//----- nvinfo : EIATTR_EXIT_INSTR_OFFSETS
	.align		4
        /*0048*/ 	.byte	0x04, 0x1c
        /*004a*/ 	.short	(.L_15 - .L_14)


	//   ....[0]....
.L_14:
        /*004c*/ 	.word	0x00000070


	//   ....[1]....
        /*0050*/ 	.word	0x00000150


	//----- nvinfo : EIATTR_CRS_STACK_SIZE
	.align		4
.L_15:
        /*0054*/ 	.byte	0x04, 0x1e
        /*0056*/ 	.short	(.L_17 - .L_16)
.L_16:
        /*0058*/ 	.word	0x00000000


	//----- nvinfo : EIATTR_CBANK_PARAM_SIZE
	.align		4
.L_17:
        /*005c*/ 	.byte	0x03, 0x19
        /*005e*/ 	.short	0x000d


	//----- nvinfo : EIATTR_PARAM_CBANK
	.align		4
        /*0060*/ 	.byte	0x04, 0x0a
        /*0062*/ 	.short	(.L_19 - .L_18)
	.align		4
.L_18:
        /*0064*/ 	.word	index@(.nv.constant0.memMapIpc_kernel)
        /*0068*/ 	.short	0x0380
        /*006a*/ 	.short	0x000d


	//----- nvinfo : EIATTR_SW_WAR
	.align		4
.L_19:
        /*006c*/ 	.byte	0x04, 0x36
        /*006e*/ 	.short	(.L_21 - .L_20)
.L_20:
        /*0070*/ 	.word	0x00000008
.L_21:


//--------------------- .nv.callgraph             --------------------------
	.section	.nv.callgraph,"",@"SHT_CUDA_CALLGRAPH"
	.align	4
	.sectionentsize	8
	.align		4
        /*0000*/ 	.word	0x00000000
	.align		4
        /*0004*/ 	.word	0xffffffff
	.align		4
        /*0008*/ 	.word	0x00000000
	.align		4
        /*000c*/ 	.word	0xfffffffe
	.align		4
        /*0010*/ 	.word	0x00000000
	.align		4
        /*0014*/ 	.word	0xfffffffd
	.align		4
        /*0018*/ 	.word	0x00000000
	.align		4
        /*001c*/ 	.word	0xfffffffc


//--------------------- .text.memMapIpc_kernel    --------------------------
	.section	.text.memMapIpc_kernel,"ax",@progbits
	.align	128
        .global         memMapIpc_kernel
        .type           memMapIpc_kernel,@function
        .size           memMapIpc_kernel,(.L_x_2 - memMapIpc_kernel)
        .other          memMapIpc_kernel,@"STO_CUDA_ENTRY STV_DEFAULT"
memMapIpc_kernel:
.text.memMapIpc_kernel:
[----:B------:R-:W-:Y:S01]  /*0000*/  LDC R1, c[0x0][0x37c] ;  /* 0x0000df00ff017b82 */ /* 0x000fe20000000800 */
[----:B------:R-:W0:Y:S07]  /*0010*/  S2R R0, SR_TID.X ;  /* 0x0000000000007919 */ /* 0x000e2e0000002100 */
[----:B------:R-:W0:Y:S01]  /*0020*/  S2UR UR4, SR_CTAID.X ;  /* 0x00000000000479c3 */ /* 0x000e220000002500 */
[----:B------:R-:W1:Y:S07]  /*0030*/  LDCU UR5, c[0x0][0x388] ;  /* 0x00007100ff0577ac */ /* 0x000e6e0008000800 */
[----:B------:R-:W0:Y:S02]  /*0040*/  LDC R5, c[0x0][0x360] ;  /* 0x0000d800ff057b82 */ /* 0x000e240000000800 */
[----:B0-----:R-:W-:-:S05]  /*0050*/  IMAD R0, R5, UR4, R0 ;  /* 0x0000000405007c24 */ /* 0x001fca000f8e0200 */
[----:B-1----:R-:W-:-:S13]  /*0060*/  ISETP.GE.AND P0, PT, R0, UR5, PT ;  /* 0x0000000500007c0c */ /* 0x002fda000bf06270 */
[----:B------:R-:W-:Y:S05]  /*0070*/  @P0 EXIT ;  /* 0x000000000000094d */ /* 0x000fea0003800000 */
[----:B------:R-:W0:Y:S01]  /*0080*/  LDC.U8 R2, c[0x0][0x38c] ;  /* 0x0000e300ff027b82 */ /* 0x000e220000000000 */
[----:B------:R-:W1:Y:S01]  /*0090*/  LDCU UR4, c[0x0][0x370] ;  /* 0x00006e00ff0477ac */ /* 0x000e620008000800 */
[----:B------:R-:W2:Y:S01]  /*00a0*/  LDCU.64 UR6, c[0x0][0x358] ;  /* 0x00006b00ff0677ac */ /* 0x000ea20008000a00 */
[----:B------:R-:W3:Y:S01]  /*00b0*/  LDCU.64 UR8, c[0x0][0x380] ;  /* 0x00007000ff0877ac */ /* 0x000ee20008000a00 */
[----:B-1----:R-:W-:Y:S01]  /*00c0*/  IMAD R5, R5, UR4, RZ ;  /* 0x0000000405057c24 */ /* 0x002fe2000f8e02ff */
[----:B0-----:R-:W-:-:S04]  /*00d0*/  PRMT R2, R2, 0x8880, RZ ;  /* 0x0000888002027816 */ /* 0x001fc800000000ff */
[----:B--23--:R-:W-:-:S07]  /*00e0*/  PRMT R7, R2, 0x7710, RZ ;  /* 0x0000771002077816 */ /* 0x00cfce00000000ff */
.L_x_0:
[----:B------:R-:W-:-:S04]  /*00f0*/  IADD3 R2, P0, PT, R0, UR8, RZ ;  /* 0x0000000800027c10 */ /* 0x000fc8000ff1e0ff */
[----:B------:R-:W-:Y:S01]  /*0100*/  LEA.HI.X.SX32 R3, R0, UR9, 0x1, P0 ;  /* 0x0000000900037c11 */ /* 0x000fe200080f0eff */
[----:B------:R-:W-:-:S04]  /*0110*/  IMAD.IADD R0, R5, 0x1, R0 ;  /* 0x0000000105007824 */ /* 0x000fc800078e0200 */
[----:B------:R0:W-:Y:S01]  /*0120*/  STG.E.U8 desc[UR6][R2.64], R7 ;  /* 0x0000000702007986 */ /* 0x0001e2000c101106 */
[----:B------:R-:W-:-:S13]  /*0130*/  ISETP.GE.AND P0, PT, R0, UR5, PT ;  /* 0x0000000500007c0c */ /* 0x000fda000bf06270 */
[----:B0-----:R-:W-:Y:S05]  /*0140*/  @!P0 BRA `(.L_x_0) ;  /* 0xfffffffc00e88947 */ /* 0x001fea000383ffff */
[----:B------:R-:W-:Y:S05]  /*0150*/  EXIT ;  /* 0x000000000000794d */ /* 0x000fea0003800000 */
.L_x_1:
[----:B------:R-:W-:-:S00]  /*0160*/  BRA `(.L_x_1) ;  /* 0xfffffffc00fc7947 */ /* 0x000fc0000383ffff */
[----:B------:R-:W-:-:S00]  /*0170*/  NOP ;  /* 0x0000000000007918 */ /* 0x000fc00000000000 */
        /* <DEDUP_REMOVED lines=8> */
.L_x_2:


//--------------------- .nv.shared.reserved.0     --------------------------
	.section	.nv.shared.reserved.0,"aw",@nobits
	.weak		__nv_reservedSMEM_offset_0_alias
	.size		__nv_reservedSMEM_offset_0_alias, 0, 64
	.other		__nv_reservedSMEM_offset_0_alias,@"STO_CUDA_RESERVED_SHARED STV_DEFAULT"
__nv_reservedSMEM_offset_0_alias:
	.zero		0
	.zero		64


//--------------------- .nv.constant0.memMapIpc_kernel --------------------------
	.section	.nv.constant0.memMapIpc_kernel,"a",@progbits
	.sectionflags	@""
	.align	4
.nv.constant0.memMapIpc_kernel:
	.zero		909


//--------------------- SYMBOLS --------------------------

	.type		.nv.reservedSmem.offset0,@object
	.size		.nv.reservedSmem.offset0,0x4
